	.headerflags	@"EF_CUDA_TEXMODE_UNIFIED EF_CUDA_64BIT_ADDRESS EF_CUDA_ACCELERATORS EF_CUDA_SM90 EF_CUDA_VIRTUAL_SM(EF_CUDA_SM90)"
	.elftype	@"ET_EXEC"


//--------------------- .nv.info                  --------------------------
	.section	.nv.info,"",@"SHT_CUDA_INFO"
	.align	4


	//----- nvinfo : EIATTR_REGCOUNT
	.align		4
        /*0000*/ 	.byte	0x04, 0x2f
        /*0002*/ 	.short	(.L_1 - .L_0)
	.align		4
.L_0:
        /*0004*/ 	.word	index@(triton_poi_fused_div_sub_0)
        /*0008*/ 	.word	0x0000000e


	//----- nvinfo : EIATTR_MIN_STACK_SIZE
	.align		4
.L_1:
        /*000c*/ 	.byte	0x04, 0x12
        /*000e*/ 	.short	(.L_3 - .L_2)
	.align		4
.L_2:
        /*0010*/ 	.word	index@(triton_poi_fused_div_sub_0)
        /*0014*/ 	.word	0x00000000


	//----- nvinfo : EIATTR_FRAME_SIZE
	.align		4
.L_3:
        /*0018*/ 	.byte	0x04, 0x11
        /*001a*/ 	.short	(.L_5 - .L_4)
	.align		4
.L_4:
        /*001c*/ 	.word	index@(triton_poi_fused_div_sub_0)
        /*0020*/ 	.word	0x00000000


	//----- nvinfo : EIATTR_MIN_STACK_SIZE
	.align		4
.L_5:
        /*0024*/ 	.byte	0x04, 0x12
        /*0026*/ 	.short	(.L_7 - .L_6)
	.align		4
.L_6:
        /*0028*/ 	.word	index@(triton_poi_fused_div_sub_0)
        /*002c*/ 	.word	0x00000000
.L_7:


//--------------------- .nv.info.triton_poi_fused_div_sub_0 --------------------------
	.section	.nv.info.triton_poi_fused_div_sub_0,"",@"SHT_CUDA_INFO"
	.sectionflags	@""
	.align	4


	//----- nvinfo : EIATTR_CUDA_API_VERSION
	.align		4
        /*0000*/ 	.byte	0x04, 0x37
        /*0002*/ 	.short	(.L_9 - .L_8)
.L_8:
        /*0004*/ 	.word	0x0000007c


	//----- nvinfo : EIATTR_KPARAM_INFO
	.align		4
.L_9:
        /*0008*/ 	.byte	0x04, 0x17
        /*000a*/ 	.short	(.L_11 - .L_10)
.L_10:
        /*000c*/ 	.word	0x00000000
        /*0010*/ 	.short	0x0004
        /*0012*/ 	.short	0x0020
        /*0014*/ 	.byte	0x00, 0xf0, 0x11, 0x00


	//----- nvinfo : EIATTR_KPARAM_INFO
	.align		4
.L_11:
        /*0018*/ 	.byte	0x04, 0x17
        /*001a*/ 	.short	(.L_13 - .L_12)
.L_12:
        /*001c*/ 	.word	0x00000000
        /*0020*/ 	.short	0x0003
        /*0022*/ 	.short	0x0018
        /*0024*/ 	.byte	0x00, 0xf4, 0x21, 0x00


	//----- nvinfo : EIATTR_KPARAM_INFO
	.align		4
.L_13:
        /*0028*/ 	.byte	0x04, 0x17
        /*002a*/ 	.short	(.L_15 - .L_14)
.L_14:
        /*002c*/ 	.word	0x00000000
        /*0030*/ 	.short	0x0002
        /*0032*/ 	.short	0x0010
        /*0034*/ 	.byte	0x00, 0xf4, 0x21, 0x00


	//----- nvinfo : EIATTR_KPARAM_INFO
	.align		4
.L_15:
        /*0038*/ 	.byte	0x04, 0x17
        /*003a*/ 	.short	(.L_17 - .L_16)
.L_16:
        /*003c*/ 	.word	0x00000000
        /*0040*/ 	.short	0x0001
        /*0042*/ 	.short	0x0008
        /*0044*/ 	.byte	0x00, 0xf4, 0x21, 0x00


	//----- nvinfo : EIATTR_KPARAM_INFO
	.align		4
.L_17:
        /*0048*/ 	.byte	0x04, 0x17
        /*004a*/ 	.short	(.L_19 - .L_18)
.L_18:
        /*004c*/ 	.word	0x00000000
        /*0050*/ 	.short	0x0000
        /*0052*/ 	.short	0x0000
        /*0054*/ 	.byte	0x00, 0xf4, 0x21, 0x00


	//----- nvinfo : EIATTR_SPARSE_MMA_MASK
	.align		4
.L_19:
        /*0058*/ 	.byte	0x03, 0x50
        /*005a*/ 	.short	0x0000


	//----- nvinfo : EIATTR_MAXREG_COUNT
	.align		4
        /*005c*/ 	.byte	0x03, 0x1b
        /*005e*/ 	.short	0x00ff


	//----- nvinfo : EIATTR_EXIT_INSTR_OFFSETS
	.align		4
        /*0060*/ 	.byte	0x04, 0x1c
        /*0062*/ 	.short	(.L_21 - .L_20)


	//   ....[0]....
.L_20:
        /*0064*/ 	.word	0x000001a0


	//   ....[1]....
        /*0068*/ 	.word	0x000001c0


	//----- nvinfo : EIATTR_REQNTID
	.align		4
.L_21:
        /*006c*/ 	.byte	0x04, 0x10
        /*006e*/ 	.short	(.L_23 - .L_22)
.L_22:
        /*0070*/ 	.word	0x00000080
        /*0074*/ 	.word	0x00000001
        /*0078*/ 	.word	0x00000001


	//----- nvinfo : EIATTR_CBANK_PARAM_SIZE
	.align		4
.L_23:
        /*007c*/ 	.byte	0x03, 0x19
        /*007e*/ 	.short	0x0024


	//----- nvinfo : EIATTR_PARAM_CBANK
	.align		4
        /*0080*/ 	.byte	0x04, 0x0a
        /*0082*/ 	.short	(.L_25 - .L_24)
	.align		4
.L_24:
        /*0084*/ 	.word	index@(.nv.constant0.triton_poi_fused_div_sub_0)
        /*0088*/ 	.short	0x0210
        /*008a*/ 	.short	0x0024


	//----- nvinfo : EIATTR_SW_WAR
	.align		4
.L_25:
        /*008c*/ 	.byte	0x04, 0x36
        /*008e*/ 	.short	(.L_27 - .L_26)
.L_26:
        /*0090*/ 	.word	0x00000008
.L_27:


//--------------------- .nv.callgraph             --------------------------
	.section	.nv.callgraph,"",@"SHT_CUDA_CALLGRAPH"
	.align	4
	.sectionentsize	8
	.align		4
        /*0000*/ 	.word	0x00000000
	.align		4
        /*0004*/ 	.word	0xffffffff
	.align		4
        /*0008*/ 	.word	0x00000000
	.align		4
        /*000c*/ 	.word	0xfffffffe
	.align		4
        /*0010*/ 	.word	0x00000000
	.align		4
        /*0014*/ 	.word	0xfffffffd
	.align		4
        /*0018*/ 	.word	0x00000000
	.align		4
        /*001c*/ 	.word	0xfffffffc


//--------------------- .text.triton_poi_fused_div_sub_0 --------------------------
	.section	.text.triton_poi_fused_div_sub_0,"ax",@progbits
	.align	128
        .global         triton_poi_fused_div_sub_0
        .type           triton_poi_fused_div_sub_0,@function
        .size           triton_poi_fused_div_sub_0,(.L_x_1 - triton_poi_fused_div_sub_0)
        .other          triton_poi_fused_div_sub_0,@"STO_CUDA_ENTRY STV_DEFAULT"
triton_poi_fused_div_sub_0:
.text.triton_poi_fused_div_sub_0:
[----:B------:R-:W0:Y:S01]  /*0000*/  LDC R1, c[0x0][0x28] ;  /* 0x00000a00ff017b82 */ /* 0x000e220000000800 */
[----:B------:R-:W1:Y:S07]  /*0010*/  S2R R0, SR_TID.X ;  /* 0x0000000000007919 */ /* 0x000e6e0000002100 */
[----:B------:R-:W2:Y:S01]  /*0020*/  LDC.64 R6, c[0x0][0x220] ;  /* 0x00008800ff067b82 */ /* 0x000ea20000000a00 */
[----:B------:R-:W-:Y:S01]  /*0030*/  ULDC.64 UR4, c[0x0][0x208] ;  /* 0x0000820000047ab9 */ /* 0x000fe20000000a00 */
[----:B------:R-:W3:Y:S06]  /*0040*/  S2R R11, SR_CTAID.X ;  /* 0x00000000000b7919 */ /* 0x000eec0000002500 */
[----:B------:R-:W4:Y:S08]  /*0050*/  LDC.64 R2, c[0x0][0x210] ;  /* 0x00008400ff027b82 */ /* 0x000f300000000a00 */
[----:B------:R-:W5:Y:S01]  /*0060*/  LDC.64 R4, c[0x0][0x218] ;  /* 0x00008600ff047b82 */ /* 0x000f620000000a00 */
[----:B--2---:R-:W2:Y:S07]  /*0070*/  LDG.E R6, desc[UR4][R6.64] ;  /* 0x0000000406067981 */ /* 0x004eae000c1e1900 */
[----:B------:R-:W2:Y:S01]  /*0080*/  LDC.64 R8, c[0x0][0x228] ;  /* 0x00008a00ff087b82 */ /* 0x000ea20000000a00 */
[----:B-1----:R-:W-:-:S04]  /*0090*/  LOP3.LUT R0, R0, 0x7f, RZ, 0xc0, !PT ;  /* 0x0000007f00007812 */ /* 0x002fc800078ec0ff */
[----:B---3--:R-:W-:Y:S01]  /*00a0*/  LEA R11, R11, R0, 0x7 ;  /* 0x000000000b0b7211 */ /* 0x008fe200078e38ff */
[----:B------:R-:W-:-:S03]  /*00b0*/  HFMA2.MMA R0, -RZ, RZ, 0, 0 ;  /* 0x00000000ff007435 */ /* 0x000fc600000001ff */
[C---:B------:R-:W-:Y:S01]  /*00c0*/  ISETP.GE.AND P2, PT, R11.reuse, 0x100, PT ;  /* 0x000001000b00780c */ /* 0x040fe20003f46270 */
[----:B----4-:R-:W-:Y:S01]  /*00d0*/  IMAD.WIDE R2, R11, 0x4, R2 ;  /* 0x000000040b027825 */ /* 0x010fe200078e0202 */
[----:B-----5:R-:W3:Y:S11]  /*00e0*/  LDG.E R5, desc[UR4][R4.64] ;  /* 0x0000000404057981 */ /* 0x020ef6000c1e1900 */
[----:B------:R-:W3:Y:S01]  /*00f0*/  @!P2 LDG.E R0, desc[UR4][R2.64] ;  /* 0x000000040200a981 */ /* 0x000ee2000c1e1900 */
[----:B--2---:R-:W-:-:S02]  /*0100*/  FSETP.GT.AND P0, PT, |R6|, 8.50705917302346158658e+37, PT ;  /* 0x7e8000000600780b */ /* 0x004fc40003f04200 */
[----:B------:R-:W-:-:S11]  /*0110*/  FSETP.GEU.AND P1, PT, |R6|, 1.175494350822287508e-38, PT ;  /* 0x008000000600780b */ /* 0x000fd60003f2e200 */
[----:B------:R-:W-:-:S04]  /*0120*/  @P0 FMUL R6, R6, 0.25 ;  /* 0x3e80000006060820 */ /* 0x000fc80000400000 */
[----:B------:R-:W-:-:S04]  /*0130*/  @!P1 FMUL R6, R6, 16777216 ;  /* 0x4b80000006069820 */ /* 0x000fc80000400000 */
[----:B------:R-:W1:Y:S01]  /*0140*/  MUFU.RCP R7, R6 ;  /* 0x0000000600077308 */ /* 0x000e620000001000 */
[----:B---3--:R-:W-:Y:S01]  /*0150*/  FADD R0, -R5, R0 ;  /* 0x0000000005007221 */ /* 0x008fe20000000100 */
[----:B0-----:R-:W-:-:S04]  /*0160*/  IMAD.WIDE R4, R11, 0x4, R8 ;  /* 0x000000040b047825 */ /* 0x001fc800078e0208 */
[----:B------:R-:W-:-:S04]  /*0170*/  @P0 FMUL R0, R0, 0.25 ;  /* 0x3e80000000000820 */ /* 0x000fc80000400000 */
[----:B------:R-:W-:-:S04]  /*0180*/  @!P1 FMUL R0, R0, 16777216 ;  /* 0x4b80000000009820 */ /* 0x000fc80000400000 */
[----:B-1----:R-:W-:Y:S01]  /*0190*/  FMUL R7, R7, R0 ;  /* 0x0000000007077220 */ /* 0x002fe20000400000 */
[----:B------:R-:W-:Y:S06]  /*01a0*/  @P2 EXIT ;  /* 0x000000000000294d */ /* 0x000fec0003800000 */
[----:B------:R-:W-:Y:S01]  /*01b0*/  STG.E desc[UR4][R4.64], R7 ;  /* 0x0000000704007986 */ /* 0x000fe2000c101904 */
[----:B------:R-:W-:Y:S05]  /*01c0*/  EXIT ;  /* 0x000000000000794d */ /* 0x000fea0003800000 */
.L_x_0:
[----:B------:R-:W-:-:S00]  /*01d0*/  BRA `(.L_x_0) ;  /* 0xfffffffc00fc7947 */ /* 0x000fc0000383ffff */
[----:B------:R-:W-:-:S00]  /*01e0*/  NOP ;  /* 0x0000000000007918 */ /* 0x000fc00000000000 */
        /* <DEDUP_REMOVED lines=9> */
.L_x_1:


//--------------------- .nv.constant0.triton_poi_fused_div_sub_0 --------------------------
	.section	.nv.constant0.triton_poi_fused_div_sub_0,"a",@progbits
	.sectionflags	@""
	.align	4
.nv.constant0.triton_poi_fused_div_sub_0:
	.zero		564
